//
// Generated by NVIDIA NVVM Compiler
//
// Compiler Build ID: CL-36424714
// Cuda compilation tools, release 13.0, V13.0.88
// Based on NVVM 20.0.0
//

.version 9.0
.target sm_100
.address_size 64

	// .globl	_Z10initVectorPff

.visible .entry _Z10initVectorPff(
	.param .u64 .ptr .align 1 _Z10initVectorPff_param_0,
	.param .f32 _Z10initVectorPff_param_1
)
{
	.reg .b32 	%r<5>;
	.reg .b32 	%f<2>;
	.reg .b64 	%rd<5>;

	ld.param.u64 	%rd1, [_Z10initVectorPff_param_0];
	ld.param.f32 	%f1, [_Z10initVectorPff_param_1];
	cvta.to.global.u64 	%rd2, %rd1;
	mov.u32 	%r1, %tid.x;
	mov.u32 	%r2, %ntid.x;
	mov.u32 	%r3, %ctaid.x;
	mad.lo.s32 	%r4, %r2, %r3, %r1;
	mul.wide.u32 	%rd3, %r4, 4;
	add.s64 	%rd4, %rd2, %rd3;
	st.global.f32 	[%rd4], %f1;
	ret;

}


// ===== COMPILED SASS (sm_100) =====

	.target	sm_100

	.elftype	@"ET_EXEC"


//--------------------- .note.nv.tkinfo           --------------------------
	.section	.note.nv.tkinfo,"",@"SHT_NOTE"
	.sectionflags	@"SHF_NOTE_NV_TKINFO"
	.tkinfo
        /*0018*/ 	.word	0x00000002
        /*0030*/ 	.string	""
        /*0030*/ 	.string	"ptxas"
        /*0030*/ 	.string	"Cuda compilation tools, release 13.0, V13.0.88"
        /*0030*/ 	.string	"Build cuda_13.0.r13.0/compiler.36424714_0"
        /*0030*/ 	.string	"-arch sm_100 -m 64 "



//--------------------- .note.nv.cuinfo           --------------------------
	.section	.note.nv.cuinfo,"",@"SHT_NOTE"
	.sectionflags	@"SHF_NOTE_NV_CUINFO"
        /*0018*/ 	.short	0x0002
        /*001a*/ 	.short	0x0064
        /*001c*/ 	.short	0x0082
	.zero		2


//--------------------- .nv.info                  --------------------------
	.section	.nv.info,"",@"SHT_CUDA_INFO"
	.align	4


	//----- nvinfo : EIATTR_REGCOUNT
	.align		4
        /*0000*/ 	.byte	0x04, 0x2f
        /*0002*/ 	.short	(.L_1 - .L_0)
	.align		4
.L_0:
        /*0004*/ 	.word	index@(_Z10initVectorPff)
        /*0008*/ 	.word	0x0000000a


	//----- nvinfo : EIATTR_FRAME_SIZE
	.align		4
.L_1:
        /*000c*/ 	.byte	0x04, 0x11
        /*000e*/ 	.short	(.L_3 - .L_2)
	.align		4
.L_2:
        /*0010*/ 	.word	index@(_Z10initVectorPff)
        /*0014*/ 	.word	0x00000000


	//----- nvinfo : EIATTR_MIN_STACK_SIZE
	.align		4
.L_3:
        /*0018*/ 	.byte	0x04, 0x12
        /*001a*/ 	.short	(.L_5 - .L_4)
	.align		4
.L_4:
        /*001c*/ 	.word	index@(_Z10initVectorPff)
        /*0020*/ 	.word	0x00000000
.L_5:


//--------------------- .nv.compat                --------------------------
	.section	.nv.compat,"",@"SHT_CUDA_COMPAT_INFO"
	.align	4
        /*0000*/ 	.byte	0x02, 0x09, 0x00, 0x00, 0x02, 0x02, 0x01, 0x00, 0x02, 0x05, 0x05, 0x00, 0x03, 0x07, 0x01, 0x01
        /*0010*/ 	.byte	0x02, 0x03, 0x00, 0x00, 0x02, 0x06, 0x01, 0x00, 0x04, 0x0b, 0x08, 0x00, 0x09, 0x00, 0x00, 0x00
        /*0020*/ 	.byte	0x00, 0x00, 0x00, 0x00


//--------------------- .nv.info._Z10initVectorPff --------------------------
	.section	.nv.info._Z10initVectorPff,"",@"SHT_CUDA_INFO"
	.sectionflags	@""
	.align	4


	//----- nvinfo : EIATTR_CUDA_API_VERSION
	.align		4
        /*0000*/ 	.byte	0x04, 0x37
        /*0002*/ 	.short	(.L_7 - .L_6)
.L_6:
        /*0004*/ 	.word	0x00000082


	//----- nvinfo : EIATTR_KPARAM_INFO
	.align		4
.L_7:
        /*0008*/ 	.byte	0x04, 0x17
        /*000a*/ 	.short	(.L_9 - .L_8)
.L_8:
        /*000c*/ 	.word	0x00000000
        /*0010*/ 	.short	0x0001
        /*0012*/ 	.short	0x0008
        /*0014*/ 	.byte	0x00, 0xf0, 0x11, 0x00


	//----- nvinfo : EIATTR_KPARAM_INFO
	.align		4
.L_9:
        /*0018*/ 	.byte	0x04, 0x17
        /*001a*/ 	.short	(.L_11 - .L_10)
.L_10:
        /*001c*/ 	.word	0x00000000
        /*0020*/ 	.short	0x0000
        /*0022*/ 	.short	0x0000
        /*0024*/ 	.byte	0x00, 0xf5, 0x21, 0x00


	//----- nvinfo : EIATTR_SPARSE_MMA_MASK
	.align		4
.L_11:
        /*0028*/ 	.byte	0x03, 0x50
        /*002a*/ 	.short	0x0000


	//----- nvinfo : EIATTR_MAXREG_COUNT
	.align		4
        /*002c*/ 	.byte	0x03, 0x1b
        /*002e*/ 	.short	0x00ff


	//----- nvinfo : EIATTR_MERCURY_ISA_VERSION
	.align		4
        /*0030*/ 	.byte	0x03, 0x5f
        /*0032*/ 	.short	0x0101


	//----- nvinfo : EIATTR_VRC_CTA_INIT_COUNT
	.align		4
        /*0034*/ 	.byte	0x02, 0x4a
	.zero		1
	.zero		1


	//----- nvinfo : EIATTR_EXIT_INSTR_OFFSETS
	.align		4
        /*0038*/ 	.byte	0x04, 0x1c
        /*003a*/ 	.short	(.L_13 - .L_12)


	//   ....[0]....
.L_12:
        /*003c*/ 	.word	0x000000a0


	//----- nvinfo : EIATTR_CBANK_PARAM_SIZE
	.align		4
.L_13:
        /*0040*/ 	.byte	0x03, 0x19
        /*0042*/ 	.short	0x000c


	//----- nvinfo : EIATTR_PARAM_CBANK
	.align		4
        /*0044*/ 	.byte	0x04, 0x0a
        /*0046*/ 	.short	(.L_15 - .L_14)
	.align		4
.L_14:
        /*0048*/ 	.word	index@(.nv.constant0._Z10initVectorPff)
        /*004c*/ 	.short	0x0380
        /*004e*/ 	.short	0x000c


	//----- nvinfo : EIATTR_SW_WAR
	.align		4
.L_15:
        /*0050*/ 	.byte	0x04, 0x36
        /*0052*/ 	.short	(.L_17 - .L_16)
.L_16:
        /*0054*/ 	.word	0x00000008
.L_17:


//--------------------- .nv.callgraph             --------------------------
	.section	.nv.callgraph,"",@"SHT_CUDA_CALLGRAPH"
	.align	4
	.sectionentsize	8
	.align		4
        /*0000*/ 	.word	0x00000000
	.align		4
        /*0004*/ 	.word	0xffffffff
	.align		4
        /*0008*/ 	.word	0x00000000
	.align		4
        /*000c*/ 	.word	0xfffffffe
	.align		4
        /*0010*/ 	.word	0x00000000
	.align		4
        /*0014*/ 	.word	0xfffffffd
	.align		4
        /*0018*/ 	.word	0x00000000
	.align		4
        /*001c*/ 	.word	0xfffffffc


//--------------------- .text._Z10initVectorPff   --------------------------
	.section	.text._Z10initVectorPff,"ax",@progbits
	.align	128
        .global         _Z10initVectorPff
        .type           _Z10initVectorPff,@function
        .size           _Z10initVectorPff,(.L_x_1 - _Z10initVectorPff)
        .other          _Z10initVectorPff,@"STO_CUDA_ENTRY STV_DEFAULT"
_Z10initVectorPff:
.text._Z10initVectorPff:
[----:B------:R-:W-:Y:S01]  /*0000*/  LDC R1, c[0x0][0x37c] ;  /* 0x0000df00ff017b82 */ /* 0x000fe20000000800 */
[----:B------:R-:W0:Y:S07]  /*0010*/  S2R R5, SR_TID.X ;  /* 0x0000000000057919 */ /* 0x000e2e0000002100 */
[----:B------:R-:W1:Y:S01]  /*0020*/  LDC.64 R2, c[0x0][0x380] ;  /* 0x0000e000ff027b82 */ /* 0x000e620000000a00 */
[----:B------:R-:W0:Y:S01]  /*0030*/  LDCU UR6, c[0x0][0x360] ;  /* 0x00006c00ff0677ac */ /* 0x000e220008000800 */
[----:B------:R-:W0:Y:S01]  /*0040*/  S2R R0, SR_CTAID.X ;  /* 0x0000000000007919 */ /* 0x000e220000002500 */
[----:B------:R-:W2:Y:S05]  /*0050*/  LDCU.64 UR4, c[0x0][0x358] ;  /* 0x00006b00ff0477ac */ /* 0x000eaa0008000a00 */
[----:B------:R-:W2:Y:S01]  /*0060*/  LDC R7, c[0x0][0x388] ;  /* 0x0000e200ff077b82 */ /* 0x000ea20000000800 */
[----:B0-----:R-:W-:-:S04]  /*0070*/  IMAD R5, R0, UR6, R5 ;  /* 0x0000000600057c24 */ /* 0x001fc8000f8e0205 */
[----:B-1----:R-:W-:-:S05]  /*0080*/  IMAD.WIDE.U32 R2, R5, 0x4, R2 ;  /* 0x0000000405027825 */ /* 0x002fca00078e0002 */
[----:B--2---:R-:W-:Y:S01]  /*0090*/  STG.E desc[UR4][R2.64], R7 ;  /* 0x0000000702007986 */ /* 0x004fe2000c101904 */
[----:B------:R-:W-:Y:S05]  /*00a0*/  EXIT ;  /* 0x000000000000794d */ /* 0x000fea0003800000 */
.L_x_0:
[----:B------:R-:W-:-:S00]  /*00b0*/  BRA `(.L_x_0) ;  /* 0xfffffffc00fc7947 */ /* 0x000fc0000383ffff */
[----:B------:R-:W-:-:S00]  /*00c0*/  NOP ;  /* 0x0000000000007918 */ /* 0x000fc00000000000 */
        /* <DEDUP_REMOVED lines=11> */
.L_x_1:


//--------------------- .nv.shared.reserved.0     --------------------------
	.section	.nv.shared.reserved.0,"aw",@nobits
	.weak		__nv_reservedSMEM_offset_0_alias
	.size		__nv_reservedSMEM_offset_0_alias, 0, 64
	.other		__nv_reservedSMEM_offset_0_alias,@"STO_CUDA_RESERVED_SHARED STV_DEFAULT"
__nv_reservedSMEM_offset_0_alias:
	.zero		0
	.zero		64


//--------------------- .nv.constant0._Z10initVectorPff --------------------------
	.section	.nv.constant0._Z10initVectorPff,"a",@progbits
	.sectionflags	@""
	.align	4
.nv.constant0._Z10initVectorPff:
	.zero		908


//--------------------- SYMBOLS --------------------------

	.type		.nv.reservedSmem.offset0,@object
	.size		.nv.reservedSmem.offset0,0x4
